	.headerflags	@"EF_CUDA_TEXMODE_UNIFIED EF_CUDA_64BIT_ADDRESS EF_CUDA_ACCELERATORS EF_CUDA_SM90 EF_CUDA_VIRTUAL_SM(EF_CUDA_SM90)"
	.elftype	@"ET_EXEC"


//--------------------- .nv.info                  --------------------------
	.section	.nv.info,"",@"SHT_CUDA_INFO"
	.align	4


	//----- nvinfo : EIATTR_REGCOUNT
	.align		4
        /*0000*/ 	.byte	0x04, 0x2f
        /*0002*/ 	.short	(.L_3 - .L_2)
	.align		4
.L_2:
        /*0004*/ 	.word	index@(triton_poi_fused__native_batch_norm_legit_no_training_7)
        /*0008*/ 	.word	0x00000012


	//----- nvinfo : EIATTR_MIN_STACK_SIZE
	.align		4
.L_3:
        /*000c*/ 	.byte	0x04, 0x12
        /*000e*/ 	.short	(.L_5 - .L_4)
	.align		4
.L_4:
        /*0010*/ 	.word	index@(triton_poi_fused__native_batch_norm_legit_no_training_7)
        /*0014*/ 	.word	0x00000000


	//----- nvinfo : EIATTR_FRAME_SIZE
	.align		4
.L_5:
        /*0018*/ 	.byte	0x04, 0x11
        /*001a*/ 	.short	(.L_7 - .L_6)
	.align		4
.L_6:
        /*001c*/ 	.word	index@(triton_poi_fused__native_batch_norm_legit_no_training_7)
        /*0020*/ 	.word	0x00000000


	//----- nvinfo : EIATTR_MIN_STACK_SIZE
	.align		4
.L_7:
        /*0024*/ 	.byte	0x04, 0x12
        /*0026*/ 	.short	(.L_9 - .L_8)
	.align		4
.L_8:
        /*0028*/ 	.word	index@(triton_poi_fused__native_batch_norm_legit_no_training_7)
        /*002c*/ 	.word	0x00000000
.L_9:


//--------------------- .nv.info.triton_poi_fused__native_batch_norm_legit_no_training_7 --------------------------
	.section	.nv.info.triton_poi_fused__native_batch_norm_legit_no_training_7,"",@"SHT_CUDA_INFO"
	.sectionflags	@""
	.align	4


	//----- nvinfo : EIATTR_CUDA_API_VERSION
	.align		4
        /*0000*/ 	.byte	0x04, 0x37
        /*0002*/ 	.short	(.L_11 - .L_10)
.L_10:
        /*0004*/ 	.word	0x0000007c


	//----- nvinfo : EIATTR_KPARAM_INFO
	.align		4
.L_11:
        /*0008*/ 	.byte	0x04, 0x17
        /*000a*/ 	.short	(.L_13 - .L_12)
.L_12:
        /*000c*/ 	.word	0x00000000
        /*0010*/ 	.short	0x0006
        /*0012*/ 	.short	0x0030
        /*0014*/ 	.byte	0x00, 0xf0, 0x11, 0x00


	//----- nvinfo : EIATTR_KPARAM_INFO
	.align		4
.L_13:
        /*0018*/ 	.byte	0x04, 0x17
        /*001a*/ 	.short	(.L_15 - .L_14)
.L_14:
        /*001c*/ 	.word	0x00000000
        /*0020*/ 	.short	0x0005
        /*0022*/ 	.short	0x0028
        /*0024*/ 	.byte	0x00, 0xf4, 0x21, 0x00


	//----- nvinfo : EIATTR_KPARAM_INFO
	.align		4
.L_15:
        /*0028*/ 	.byte	0x04, 0x17
        /*002a*/ 	.short	(.L_17 - .L_16)
.L_16:
        /*002c*/ 	.word	0x00000000
        /*0030*/ 	.short	0x0004
        /*0032*/ 	.short	0x0020
        /*0034*/ 	.byte	0x00, 0xf4, 0x21, 0x00


	//----- nvinfo : EIATTR_KPARAM_INFO
	.align		4
.L_17:
        /*0038*/ 	.byte	0x04, 0x17
        /*003a*/ 	.short	(.L_19 - .L_18)
.L_18:
        /*003c*/ 	.word	0x00000000
        /*0040*/ 	.short	0x0003
        /*0042*/ 	.short	0x0018
        /*0044*/ 	.byte	0x00, 0xf4, 0x21, 0x00


	//----- nvinfo : EIATTR_KPARAM_INFO
	.align		4
.L_19:
        /*0048*/ 	.byte	0x04, 0x17
        /*004a*/ 	.short	(.L_21 - .L_20)
.L_20:
        /*004c*/ 	.word	0x00000000
        /*0050*/ 	.short	0x0002
        /*0052*/ 	.short	0x0010
        /*0054*/ 	.byte	0x00, 0xf4, 0x21, 0x00


	//----- nvinfo : EIATTR_KPARAM_INFO
	.align		4
.L_21:
        /*0058*/ 	.byte	0x04, 0x17
        /*005a*/ 	.short	(.L_23 - .L_22)
.L_22:
        /*005c*/ 	.word	0x00000000
        /*0060*/ 	.short	0x0001
        /*0062*/ 	.short	0x0008
        /*0064*/ 	.byte	0x00, 0xf4, 0x21, 0x00


	//----- nvinfo : EIATTR_KPARAM_INFO
	.align		4
.L_23:
        /*0068*/ 	.byte	0x04, 0x17
        /*006a*/ 	.short	(.L_25 - .L_24)
.L_24:
        /*006c*/ 	.word	0x00000000
        /*0070*/ 	.short	0x0000
        /*0072*/ 	.short	0x0000
        /*0074*/ 	.byte	0x00, 0xf4, 0x21, 0x00


	//----- nvinfo : EIATTR_SPARSE_MMA_MASK
	.align		4
.L_25:
        /*0078*/ 	.byte	0x03, 0x50
        /*007a*/ 	.short	0x0000


	//----- nvinfo : EIATTR_MAXREG_COUNT
	.align		4
        /*007c*/ 	.byte	0x03, 0x1b
        /*007e*/ 	.short	0x00ff


	//----- nvinfo : EIATTR_EXIT_INSTR_OFFSETS
	.align		4
        /*0080*/ 	.byte	0x04, 0x1c
        /*0082*/ 	.short	(.L_27 - .L_26)


	//   ....[0]....
.L_26:
        /*0084*/ 	.word	0x00000390


	//----- nvinfo : EIATTR_REQNTID
	.align		4
.L_27:
        /*0088*/ 	.byte	0x04, 0x10
        /*008a*/ 	.short	(.L_29 - .L_28)
.L_28:
        /*008c*/ 	.word	0x00000100
        /*0090*/ 	.word	0x00000001
        /*0094*/ 	.word	0x00000001


	//----- nvinfo : EIATTR_CBANK_PARAM_SIZE
	.align		4
.L_29:
        /*0098*/ 	.byte	0x03, 0x19
        /*009a*/ 	.short	0x0034


	//----- nvinfo : EIATTR_PARAM_CBANK
	.align		4
        /*009c*/ 	.byte	0x04, 0x0a
        /*009e*/ 	.short	(.L_31 - .L_30)
	.align		4
.L_30:
        /*00a0*/ 	.word	index@(.nv.constant0.triton_poi_fused__native_batch_norm_legit_no_training_7)
        /*00a4*/ 	.short	0x0210
        /*00a6*/ 	.short	0x0034


	//----- nvinfo : EIATTR_SW_WAR
	.align		4
.L_31:
        /*00a8*/ 	.byte	0x04, 0x36
        /*00aa*/ 	.short	(.L_33 - .L_32)
.L_32:
        /*00ac*/ 	.word	0x00000008
.L_33:


//--------------------- .nv.callgraph             --------------------------
	.section	.nv.callgraph,"",@"SHT_CUDA_CALLGRAPH"
	.align	4
	.sectionentsize	8
	.align		4
        /*0000*/ 	.word	0x00000000
	.align		4
        /*0004*/ 	.word	0xffffffff
	.align		4
        /*0008*/ 	.word	0x00000000
	.align		4
        /*000c*/ 	.word	0xfffffffe
	.align		4
        /*0010*/ 	.word	0x00000000
	.align		4
        /*0014*/ 	.word	0xfffffffd
	.align		4
        /*0018*/ 	.word	0x00000000
	.align		4
        /*001c*/ 	.word	0xfffffffc


//--------------------- .nv.constant4             --------------------------
	.section	.nv.constant4,"a",@progbits
	.align	8
	.align		8
.nv.constant4:
        /*0000*/ 	.dword	_$_str
	.align		8
        /*0008*/ 	.dword	_$_str_$_2


//--------------------- .text.triton_poi_fused__native_batch_norm_legit_no_training_7 --------------------------
	.section	.text.triton_poi_fused__native_batch_norm_legit_no_training_7,"ax",@progbits
	.align	128
        .global         triton_poi_fused__native_batch_norm_legit_no_training_7
        .type           triton_poi_fused__native_batch_norm_legit_no_training_7,@function
        .size           triton_poi_fused__native_batch_norm_legit_no_training_7,(.L_x_1 - triton_poi_fused__native_batch_norm_legit_no_training_7)
        .other          triton_poi_fused__native_batch_norm_legit_no_training_7,@"STO_CUDA_ENTRY STV_DEFAULT"
triton_poi_fused__native_batch_norm_legit_no_training_7:
.text.triton_poi_fused__native_batch_norm_legit_no_training_7:
[----:B------:R-:W-:Y:S01]  /*0000*/  LDC R1, c[0x0][0x28] ;  /* 0x00000a00ff017b82 */ /* 0x000fe20000000800 */
[----:B------:R-:W1:Y:S07]  /*0010*/  S2R R0, SR_TID.X ;  /* 0x0000000000007919 */ /* 0x000e6e0000002100 */
[----:B------:R-:W2:Y:S01]  /*0020*/  LDC.64 R2, c[0x0][0x220] ;  /* 0x00008800ff027b82 */ /* 0x000ea20000000a00 */
[----:B------:R-:W-:Y:S01]  /*0030*/  ULDC.64 UR4, c[0x0][0x208] ;  /* 0x0000820000047ab9 */ /* 0x000fe20000000a00 */
[----:B------:R-:W3:Y:S06]  /*0040*/  S2R R7, SR_CTAID.X ;  /* 0x0000000000077919 */ /* 0x000eec0000002500 */
[----:B------:R-:W4:Y:S08]  /*0050*/  LDC.64 R8, c[0x0][0x228] ;  /* 0x00008a00ff087b82 */ /* 0x000f300000000a00 */
[----:B------:R-:W5:Y:S01]  /*0060*/  LDC.64 R10, c[0x0][0x230] ;  /* 0x00008c00ff0a7b82 */ /* 0x000f620000000a00 */
[----:B-1----:R-:W-:-:S02]  /*0070*/  SHF.L.U32 R0, R0, 0x1, RZ ;  /* 0x0000000100007819 */ /* 0x002fc400000006ff */
[----:B---3--:R-:W-:Y:S02]  /*0080*/  SHF.R.S32.HI R5, RZ, 0x16, R7 ;  /* 0x00000016ff057819 */ /* 0x008fe40000011407 */
[----:B------:R-:W-:Y:S02]  /*0090*/  LOP3.LUT R0, R0, 0x1fe, RZ, 0xc0, !PT ;  /* 0x000001fe00007812 */ /* 0x000fe400078ec0ff */
[----:B------:R-:W-:Y:S02]  /*00a0*/  SGXT R5, R5, 0x1 ;  /* 0x000000010505781a */ /* 0x000fe40000000200 */
[----:B------:R-:W-:Y:S02]  /*00b0*/  LEA R0, R7, R0, 0x9 ;  /* 0x0000000007007211 */ /* 0x000fe400078e48ff */
[----:B------:R-:W1:Y:S02]  /*00c0*/  LDC.64 R6, c[0x0][0x218] ;  /* 0x00008600ff067b82 */ /* 0x000e640000000a00 */
[----:B------:R-:W-:-:S04]  /*00d0*/  LEA.HI R5, R5, R0, RZ, 0x7 ;  /* 0x0000000005057211 */ /* 0x000fc800078f38ff */
[----:B------:R-:W-:-:S04]  /*00e0*/  LOP3.LUT R5, R5, 0xffffff80, RZ, 0xc0, !PT ;  /* 0xffffff8005057812 */ /* 0x000fc800078ec0ff */
[----:B------:R-:W-:Y:S02]  /*00f0*/  IADD3 R13, R0, -R5, RZ ;  /* 0x80000005000d7210 */ /* 0x000fe40007ffe0ff */
[----:B------:R-:W3:Y:S03]  /*0100*/  LDC.64 R4, c[0x0][0x210] ;  /* 0x00008400ff047b82 */ /* 0x000ee60000000a00 */
[----:B--2---:R-:W-:-:S06]  /*0110*/  IMAD.WIDE R2, R13, 0x4, R2 ;  /* 0x000000040d027825 */ /* 0x004fcc00078e0202 */
[----:B------:R-:W2:Y:S01]  /*0120*/  LDG.E.EL.64 R2, desc[UR4][R2.64] ;  /* 0x0000000402027981 */ /* 0x000ea2000c2e1b00 */
[----:B-1----:R-:W-:-:S06]  /*0130*/  IMAD.WIDE R6, R13, 0x4, R6 ;  /* 0x000000040d067825 */ /* 0x002fcc00078e0206 */
[----:B------:R-:W2:Y:S01]  /*0140*/  LDG.E.EL.64 R6, desc[UR4][R6.64] ;  /* 0x0000000406067981 */ /* 0x000ea2000c2e1b00 */
[----:B---3--:R-:W-:-:S06]  /*0150*/  IMAD.WIDE R4, R0, 0x4, R4 ;  /* 0x0000000400047825 */ /* 0x008fcc00078e0204 */
[----:B------:R-:W3:Y:S01]  /*0160*/  LDG.E.64 R4, desc[UR4][R4.64] ;  /* 0x0000000404047981 */ /* 0x000ee2000c1e1b00 */
[----:B----4-:R-:W-:-:S04]  /*0170*/  IMAD.WIDE R8, R13, 0x4, R8 ;  /* 0x000000040d087825 */ /* 0x010fc800078e0208 */
[----:B-----5:R-:W-:Y:S02]  /*0180*/  IMAD.WIDE R10, R13, 0x4, R10 ;  /* 0x000000040d0a7825 */ /* 0x020fe400078e020a */
[----:B------:R-:W4:Y:S04]  /*0190*/  LDG.E.EL.64 R8, desc[UR4][R8.64] ;  /* 0x0000000408087981 */ /* 0x000f28000c2e1b00 */
[----:B------:R-:W4:Y:S01]  /*01a0*/  LDG.E.EL.64 R10, desc[UR4][R10.64] ;  /* 0x000000040a0a7981 */ /* 0x000f22000c2e1b00 */
[----:B------:R-:W-:Y:S01]  /*01b0*/  HFMA2.MMA R15, -RZ, RZ, 1.625, 0 ;  /* 0x3e800000ff0f7435 */ /* 0x000fe200000001ff */
[----:B--2---:R-:W-:Y:S01]  /*01c0*/  FADD R2, R2, 9.9999997473787516356e-06 ;  /* 0x3727c5ac02027421 */ /* 0x004fe20000000000 */
[----:B------:R-:W-:-:S03]  /*01d0*/  FADD R12, R3, 9.9999997473787516356e-06 ;  /* 0x3727c5ac030c7421 */ /* 0x000fc60000000000 */
[----:B------:R1:W2:Y:S08]  /*01e0*/  MUFU.SQRT R13, R2 ;  /* 0x00000002000d7308 */ /* 0x0002b00000002000 */
[----:B------:R-:W5:Y:S01]  /*01f0*/  MUFU.SQRT R14, R12 ;  /* 0x0000000c000e7308 */ /* 0x000f620000002000 */
[----:B-1----:R-:W1:Y:S01]  /*0200*/  LDC.64 R2, c[0x0][0x238] ;  /* 0x00008e00ff027b82 */ /* 0x002e620000000a00 */
[----:B--2---:R-:W-:-:S02]  /*0210*/  FSETP.GT.AND P0, PT, R13, 8.50705917302346158658e+37, PT ;  /* 0x7e8000000d00780b */ /* 0x004fc40003f04000 */
[----:B------:R-:W-:Y:S02]  /*0220*/  FSETP.GEU.AND P2, PT, R13, 1.175494350822287508e-38, PT ;  /* 0x008000000d00780b */ /* 0x000fe40003f4e000 */
[C---:B-----5:R-:W-:Y:S02]  /*0230*/  FSETP.GT.AND P1, PT, R14.reuse, 8.50705917302346158658e+37, PT ;  /* 0x7e8000000e00780b */ /* 0x060fe40003f24000 */
[----:B------:R-:W-:-:S07]  /*0240*/  FSETP.GEU.AND P3, PT, R14, 1.175494350822287508e-38, PT ;  /* 0x008000000e00780b */ /* 0x000fce0003f6e000 */
[----:B------:R-:W-:-:S04]  /*0250*/  @P0 FMUL R13, R13, 0.25 ;  /* 0x3e8000000d0d0820 */ /* 0x000fc80000400000 */
[----:B------:R-:W-:Y:S01]  /*0260*/  @!P2 FMUL R13, R13, 16777216 ;  /* 0x4b8000000d0da820 */ /* 0x000fe20000400000 */
[----:B------:R-:W-:-:S04]  /*0270*/  @P1 FMUL R14, R14, 0.25 ;  /* 0x3e8000000e0e1820 */ /* 0x000fc80000400000 */
[----:B------:R-:W-:Y:S01]  /*0280*/  @!P3 FMUL R14, R14, 16777216 ;  /* 0x4b8000000e0eb820 */ /* 0x000fe20000400000 */
[----:B------:R-:W2:Y:S01]  /*0290*/  MUFU.RCP R13, R13 ;  /* 0x0000000d000d7308 */ /* 0x000ea20000001000 */
[----:B------:R-:W-:-:S07]  /*02a0*/  FSEL R12, R15, 1, P0 ;  /* 0x3f8000000f0c7808 */ /* 0x000fce0000000000 */
[----:B------:R-:W5:Y:S01]  /*02b0*/  MUFU.RCP R14, R14 ;  /* 0x0000000e000e7308 */ /* 0x000f620000001000 */
[----:B------:R-:W-:Y:S01]  /*02c0*/  FSEL R15, R15, 1, P1 ;  /* 0x3f8000000f0f7808 */ /* 0x000fe20000800000 */
[----:B------:R-:W-:Y:S01]  /*02d0*/  @!P2 FMUL R12, R12, 16777216 ;  /* 0x4b8000000c0ca820 */ /* 0x000fe20000400000 */
[----:B---3--:R-:W-:-:S03]  /*02e0*/  FADD R4, R4, -R6 ;  /* 0x8000000604047221 */ /* 0x008fc60000000000 */
[----:B------:R-:W-:Y:S01]  /*02f0*/  @!P3 FMUL R15, R15, 16777216 ;  /* 0x4b8000000f0fb820 */ /* 0x000fe20000400000 */
[----:B------:R-:W-:Y:S01]  /*0300*/  FADD R5, R5, -R7 ;  /* 0x8000000705057221 */ /* 0x000fe20000000000 */
[----:B--2---:R-:W-:Y:S02]  /*0310*/  FMUL R13, R13, R12 ;  /* 0x0000000c0d0d7220 */ /* 0x004fe40000400000 */
[----:B-----5:R-:W-:Y:S02]  /*0320*/  FMUL R6, R14, R15 ;  /* 0x0000000f0e067220 */ /* 0x020fe40000400000 */
[----:B------:R-:W-:Y:S02]  /*0330*/  FMUL R13, R4, R13 ;  /* 0x0000000d040d7220 */ /* 0x000fe40000400000 */
[----:B------:R-:W-:Y:S01]  /*0340*/  FMUL R6, R5, R6 ;  /* 0x0000000605067220 */ /* 0x000fe20000400000 */
[----:B-1----:R-:W-:-:S04]  /*0350*/  IMAD.WIDE R2, R0, 0x4, R2 ;  /* 0x0000000400027825 */ /* 0x002fc800078e0202 */
[----:B----4-:R-:W-:Y:S01]  /*0360*/  FFMA R8, R8, R13, R10 ;  /* 0x0000000d08087223 */ /* 0x010fe2000000000a */
[----:B------:R-:W-:-:S05]  /*0370*/  FFMA R9, R9, R6, R11 ;  /* 0x0000000609097223 */ /* 0x000fca000000000b */
[----:B------:R-:W-:Y:S01]  /*0380*/  STG.E.64 desc[UR4][R2.64], R8 ;  /* 0x0000000802007986 */ /* 0x000fe2000c101b04 */
[----:B------:R-:W-:Y:S05]  /*0390*/  EXIT ;  /* 0x000000000000794d */ /* 0x000fea0003800000 */
.L_x_0:
[----:B------:R-:W-:-:S00]  /*03a0*/  BRA `(.L_x_0) ;  /* 0xfffffffc00fc7947 */ /* 0x000fc0000383ffff */
[----:B------:R-:W-:-:S00]  /*03b0*/  NOP ;  /* 0x0000000000007918 */ /* 0x000fc00000000000 */
        /* <DEDUP_REMOVED lines=12> */
.L_x_1:


//--------------------- .nv.global.init           --------------------------
	.section	.nv.global.init,"aw",@progbits
.nv.global.init:
	.type		_$_str,@object
	.size		_$_str,(_$_str_$_2 - _$_str)
_$_str:
        /*0000*/ 	.byte	0x5f, 0x5f, 0x43, 0x55, 0x44, 0x41, 0x5f, 0x46, 0x54, 0x5a, 0x00
	.type		_$_str_$_2,@object
	.size		_$_str_$_2,(.L_1 - _$_str_$_2)
_$_str_$_2:
        /*000b*/ 	.byte	0x5f, 0x5f, 0x43, 0x55, 0x44, 0x41, 0x5f, 0x50, 0x52, 0x45, 0x43, 0x5f, 0x53, 0x51, 0x52, 0x54
        /*001b*/ 	.byte	0x00
.L_1:


//--------------------- .nv.constant0.triton_poi_fused__native_batch_norm_legit_no_training_7 --------------------------
	.section	.nv.constant0.triton_poi_fused__native_batch_norm_legit_no_training_7,"a",@progbits
	.sectionflags	@""
	.align	4
.nv.constant0.triton_poi_fused__native_batch_norm_legit_no_training_7:
	.zero		580
